//
// Generated by NVIDIA NVVM Compiler
//
// Compiler Build ID: CL-36424714
// Cuda compilation tools, release 13.0, V13.0.88
// Based on NVVM 20.0.0
//

.version 9.0
.target sm_100
.address_size 64

	// .globl	_Z13matadd_kernelPKfS0_Pfii

.visible .entry _Z13matadd_kernelPKfS0_Pfii(
	.param .u64 .ptr .align 1 _Z13matadd_kernelPKfS0_Pfii_param_0,
	.param .u64 .ptr .align 1 _Z13matadd_kernelPKfS0_Pfii_param_1,
	.param .u64 .ptr .align 1 _Z13matadd_kernelPKfS0_Pfii_param_2,
	.param .u32 _Z13matadd_kernelPKfS0_Pfii_param_3,
	.param .u32 _Z13matadd_kernelPKfS0_Pfii_param_4
)
{
	.reg .pred 	%p<4>;
	.reg .b32 	%r<12>;
	.reg .b32 	%f<4>;
	.reg .b64 	%rd<11>;

	ld.param.u64 	%rd1, [_Z13matadd_kernelPKfS0_Pfii_param_0];
	ld.param.u64 	%rd2, [_Z13matadd_kernelPKfS0_Pfii_param_1];
	ld.param.u64 	%rd3, [_Z13matadd_kernelPKfS0_Pfii_param_2];
	ld.param.u32 	%r4, [_Z13matadd_kernelPKfS0_Pfii_param_3];
	ld.param.u32 	%r3, [_Z13matadd_kernelPKfS0_Pfii_param_4];
	mov.u32 	%r5, %ctaid.y;
	mov.u32 	%r6, %ntid.y;
	mov.u32 	%r7, %tid.y;
	mad.lo.s32 	%r1, %r5, %r6, %r7;
	mov.u32 	%r8, %ctaid.x;
	mov.u32 	%r9, %ntid.x;
	mov.u32 	%r10, %tid.x;
	mad.lo.s32 	%r2, %r8, %r9, %r10;
	setp.ge.s32 	%p1, %r1, %r4;
	setp.ge.s32 	%p2, %r2, %r3;
	or.pred  	%p3, %p1, %p2;
	@%p3 bra 	$L__BB0_2;
	cvta.to.global.u64 	%rd4, %rd1;
	cvta.to.global.u64 	%rd5, %rd2;
	cvta.to.global.u64 	%rd6, %rd3;
	mad.lo.s32 	%r11, %r3, %r1, %r2;
	mul.wide.s32 	%rd7, %r11, 4;
	add.s64 	%rd8, %rd4, %rd7;
	ld.global.f32 	%f1, [%rd8];
	add.s64 	%rd9, %rd5, %rd7;
	ld.global.f32 	%f2, [%rd9];
	add.f32 	%f3, %f1, %f2;
	add.s64 	%rd10, %rd6, %rd7;
	st.global.f32 	[%rd10], %f3;
$L__BB0_2:
	ret;

}


// ===== COMPILED SASS (sm_100) =====

	.target	sm_100

	.elftype	@"ET_EXEC"


//--------------------- .note.nv.tkinfo           --------------------------
	.section	.note.nv.tkinfo,"",@"SHT_NOTE"
	.sectionflags	@"SHF_NOTE_NV_TKINFO"
	.tkinfo
        /*0018*/ 	.word	0x00000002
        /*0030*/ 	.string	""
        /*0030*/ 	.string	"ptxas"
        /*0030*/ 	.string	"Cuda compilation tools, release 13.0, V13.0.88"
        /*0030*/ 	.string	"Build cuda_13.0.r13.0/compiler.36424714_0"
        /*0030*/ 	.string	"-arch sm_100 -m 64 "



//--------------------- .note.nv.cuinfo           --------------------------
	.section	.note.nv.cuinfo,"",@"SHT_NOTE"
	.sectionflags	@"SHF_NOTE_NV_CUINFO"
        /*0018*/ 	.short	0x0002
        /*001a*/ 	.short	0x0064
        /*001c*/ 	.short	0x0082
	.zero		2


//--------------------- .nv.info                  --------------------------
	.section	.nv.info,"",@"SHT_CUDA_INFO"
	.align	4


	//----- nvinfo : EIATTR_REGCOUNT
	.align		4
        /*0000*/ 	.byte	0x04, 0x2f
        /*0002*/ 	.short	(.L_1 - .L_0)
	.align		4
.L_0:
        /*0004*/ 	.word	index@(_Z13matadd_kernelPKfS0_Pfii)
        /*0008*/ 	.word	0x0000000c


	//----- nvinfo : EIATTR_FRAME_SIZE
	.align		4
.L_1:
        /*000c*/ 	.byte	0x04, 0x11
        /*000e*/ 	.short	(.L_3 - .L_2)
	.align		4
.L_2:
        /*0010*/ 	.word	index@(_Z13matadd_kernelPKfS0_Pfii)
        /*0014*/ 	.word	0x00000000


	//----- nvinfo : EIATTR_MIN_STACK_SIZE
	.align		4
.L_3:
        /*0018*/ 	.byte	0x04, 0x12
        /*001a*/ 	.short	(.L_5 - .L_4)
	.align		4
.L_4:
        /*001c*/ 	.word	index@(_Z13matadd_kernelPKfS0_Pfii)
        /*0020*/ 	.word	0x00000000
.L_5:


//--------------------- .nv.compat                --------------------------
	.section	.nv.compat,"",@"SHT_CUDA_COMPAT_INFO"
	.align	4
        /*0000*/ 	.byte	0x02, 0x09, 0x00, 0x00, 0x02, 0x02, 0x01, 0x00, 0x02, 0x05, 0x05, 0x00, 0x03, 0x07, 0x01, 0x01
        /*0010*/ 	.byte	0x02, 0x03, 0x00, 0x00, 0x02, 0x06, 0x01, 0x00, 0x04, 0x0b, 0x08, 0x00, 0x09, 0x00, 0x00, 0x00
        /*0020*/ 	.byte	0x00, 0x00, 0x00, 0x00


//--------------------- .nv.info._Z13matadd_kernelPKfS0_Pfii --------------------------
	.section	.nv.info._Z13matadd_kernelPKfS0_Pfii,"",@"SHT_CUDA_INFO"
	.sectionflags	@""
	.align	4


	//----- nvinfo : EIATTR_CUDA_API_VERSION
	.align		4
        /*0000*/ 	.byte	0x04, 0x37
        /*0002*/ 	.short	(.L_7 - .L_6)
.L_6:
        /*0004*/ 	.word	0x00000082


	//----- nvinfo : EIATTR_KPARAM_INFO
	.align		4
.L_7:
        /*0008*/ 	.byte	0x04, 0x17
        /*000a*/ 	.short	(.L_9 - .L_8)
.L_8:
        /*000c*/ 	.word	0x00000000
        /*0010*/ 	.short	0x0004
        /*0012*/ 	.short	0x001c
        /*0014*/ 	.byte	0x00, 0xf0, 0x11, 0x00


	//----- nvinfo : EIATTR_KPARAM_INFO
	.align		4
.L_9:
        /*0018*/ 	.byte	0x04, 0x17
        /*001a*/ 	.short	(.L_11 - .L_10)
.L_10:
        /*001c*/ 	.word	0x00000000
        /*0020*/ 	.short	0x0003
        /*0022*/ 	.short	0x0018
        /*0024*/ 	.byte	0x00, 0xf0, 0x11, 0x00


	//----- nvinfo : EIATTR_KPARAM_INFO
	.align		4
.L_11:
        /*0028*/ 	.byte	0x04, 0x17
        /*002a*/ 	.short	(.L_13 - .L_12)
.L_12:
        /*002c*/ 	.word	0x00000000
        /*0030*/ 	.short	0x0002
        /*0032*/ 	.short	0x0010
        /*0034*/ 	.byte	0x00, 0xf5, 0x21, 0x00


	//----- nvinfo : EIATTR_KPARAM_INFO
	.align		4
.L_13:
        /*0038*/ 	.byte	0x04, 0x17
        /*003a*/ 	.short	(.L_15 - .L_14)
.L_14:
        /*003c*/ 	.word	0x00000000
        /*0040*/ 	.short	0x0001
        /*0042*/ 	.short	0x0008
        /*0044*/ 	.byte	0x00, 0xf5, 0x21, 0x00


	//----- nvinfo : EIATTR_KPARAM_INFO
	.align		4
.L_15:
        /*0048*/ 	.byte	0x04, 0x17
        /*004a*/ 	.short	(.L_17 - .L_16)
.L_16:
        /*004c*/ 	.word	0x00000000
        /*0050*/ 	.short	0x0000
        /*0052*/ 	.short	0x0000
        /*0054*/ 	.byte	0x00, 0xf5, 0x21, 0x00


	//----- nvinfo : EIATTR_SPARSE_MMA_MASK
	.align		4
.L_17:
        /*0058*/ 	.byte	0x03, 0x50
        /*005a*/ 	.short	0x0000


	//----- nvinfo : EIATTR_MAXREG_COUNT
	.align		4
        /*005c*/ 	.byte	0x03, 0x1b
        /*005e*/ 	.short	0x00ff


	//----- nvinfo : EIATTR_MERCURY_ISA_VERSION
	.align		4
        /*0060*/ 	.byte	0x03, 0x5f
        /*0062*/ 	.short	0x0101


	//----- nvinfo : EIATTR_VRC_CTA_INIT_COUNT
	.align		4
        /*0064*/ 	.byte	0x02, 0x4a
	.zero		1
	.zero		1


	//----- nvinfo : EIATTR_EXIT_INSTR_OFFSETS
	.align		4
        /*0068*/ 	.byte	0x04, 0x1c
        /*006a*/ 	.short	(.L_19 - .L_18)


	//   ....[0]....
.L_18:
        /*006c*/ 	.word	0x000000c0


	//   ....[1]....
        /*0070*/ 	.word	0x00000190


	//----- nvinfo : EIATTR_CBANK_PARAM_SIZE
	.align		4
.L_19:
        /*0074*/ 	.byte	0x03, 0x19
        /*0076*/ 	.short	0x0020


	//----- nvinfo : EIATTR_PARAM_CBANK
	.align		4
        /*0078*/ 	.byte	0x04, 0x0a
        /*007a*/ 	.short	(.L_21 - .L_20)
	.align		4
.L_20:
        /*007c*/ 	.word	index@(.nv.constant0._Z13matadd_kernelPKfS0_Pfii)
        /*0080*/ 	.short	0x0380
        /*0082*/ 	.short	0x0020


	//----- nvinfo : EIATTR_SW_WAR
	.align		4
.L_21:
        /*0084*/ 	.byte	0x04, 0x36
        /*0086*/ 	.short	(.L_23 - .L_22)
.L_22:
        /*0088*/ 	.word	0x00000008
.L_23:


//--------------------- .nv.callgraph             --------------------------
	.section	.nv.callgraph,"",@"SHT_CUDA_CALLGRAPH"
	.align	4
	.sectionentsize	8
	.align		4
        /*0000*/ 	.word	0x00000000
	.align		4
        /*0004*/ 	.word	0xffffffff
	.align		4
        /*0008*/ 	.word	0x00000000
	.align		4
        /*000c*/ 	.word	0xfffffffe
	.align		4
        /*0010*/ 	.word	0x00000000
	.align		4
        /*0014*/ 	.word	0xfffffffd
	.align		4
        /*0018*/ 	.word	0x00000000
	.align		4
        /*001c*/ 	.word	0xfffffffc


//--------------------- .text._Z13matadd_kernelPKfS0_Pfii --------------------------
	.section	.text._Z13matadd_kernelPKfS0_Pfii,"ax",@progbits
	.align	128
        .global         _Z13matadd_kernelPKfS0_Pfii
        .type           _Z13matadd_kernelPKfS0_Pfii,@function
        .size           _Z13matadd_kernelPKfS0_Pfii,(.L_x_1 - _Z13matadd_kernelPKfS0_Pfii)
        .other          _Z13matadd_kernelPKfS0_Pfii,@"STO_CUDA_ENTRY STV_DEFAULT"
_Z13matadd_kernelPKfS0_Pfii:
.text._Z13matadd_kernelPKfS0_Pfii:
[----:B------:R-:W-:Y:S01]  /*0000*/  LDC R1, c[0x0][0x37c] ;  /* 0x0000df00ff017b82 */ /* 0x000fe20000000800 */
[----:B------:R-:W0:Y:S07]  /*0010*/  S2R R2, SR_TID.X ;  /* 0x0000000000027919 */ /* 0x000e2e0000002100 */
[----:B------:R-:W1:Y:S01]  /*0020*/  LDC R0, c[0x0][0x364] ;  /* 0x0000d900ff007b82 */ /* 0x000e620000000800 */
[----:B------:R-:W2:Y:S01]  /*0030*/  LDCU.64 UR6, c[0x0][0x398] ;  /* 0x00007300ff0677ac */ /* 0x000ea20008000a00 */
[----:B------:R-:W1:Y:S06]  /*0040*/  S2R R3, SR_TID.Y ;  /* 0x0000000000037919 */ /* 0x000e6c0000002200 */
[----:B------:R-:W0:Y:S08]  /*0050*/  S2UR UR5, SR_CTAID.X ;  /* 0x00000000000579c3 */ /* 0x000e300000002500 */
[----:B------:R-:W0:Y:S08]  /*0060*/  LDC R7, c[0x0][0x360] ;  /* 0x0000d800ff077b82 */ /* 0x000e300000000800 */
[----:B------:R-:W1:Y:S01]  /*0070*/  S2UR UR4, SR_CTAID.Y ;  /* 0x00000000000479c3 */ /* 0x000e620000002600 */
[----:B0-----:R-:W-:-:S05]  /*0080*/  IMAD R7, R7, UR5, R2 ;  /* 0x0000000507077c24 */ /* 0x001fca000f8e0202 */
[----:B--2---:R-:W-:Y:S01]  /*0090*/  ISETP.GE.AND P0, PT, R7, UR7, PT ;  /* 0x0000000707007c0c */ /* 0x004fe2000bf06270 */
[----:B-1----:R-:W-:-:S05]  /*00a0*/  IMAD R0, R0, UR4, R3 ;  /* 0x0000000400007c24 */ /* 0x002fca000f8e0203 */
[----:B------:R-:W-:-:S13]  /*00b0*/  ISETP.GE.OR P0, PT, R0, UR6, P0 ;  /* 0x0000000600007c0c */ /* 0x000fda0008706670 */
[----:B------:R-:W-:Y:S05]  /*00c0*/  @P0 EXIT ;  /* 0x000000000000094d */ /* 0x000fea0003800000 */
[----:B------:R-:W0:Y:S01]  /*00d0*/  LDC.64 R2, c[0x0][0x380] ;  /* 0x0000e000ff027b82 */ /* 0x000e220000000a00 */
[----:B------:R-:W1:Y:S01]  /*00e0*/  LDCU.64 UR4, c[0x0][0x358] ;  /* 0x00006b00ff0477ac */ /* 0x000e620008000a00 */
[----:B------:R-:W-:-:S06]  /*00f0*/  IMAD R9, R0, UR7, R7 ;  /* 0x0000000700097c24 */ /* 0x000fcc000f8e0207 */
[----:B------:R-:W2:Y:S08]  /*0100*/  LDC.64 R4, c[0x0][0x388] ;  /* 0x0000e200ff047b82 */ /* 0x000eb00000000a00 */
[----:B------:R-:W3:Y:S01]  /*0110*/  LDC.64 R6, c[0x0][0x390] ;  /* 0x0000e400ff067b82 */ /* 0x000ee20000000a00 */
[----:B0-----:R-:W-:-:S06]  /*0120*/  IMAD.WIDE R2, R9, 0x4, R2 ;  /* 0x0000000409027825 */ /* 0x001fcc00078e0202 */
[----:B-1----:R-:W4:Y:S01]  /*0130*/  LDG.E R2, desc[UR4][R2.64] ;  /* 0x0000000402027981 */ /* 0x002f22000c1e1900 */
[----:B--2---:R-:W-:-:S06]  /*0140*/  IMAD.WIDE R4, R9, 0x4, R4 ;  /* 0x0000000409047825 */ /* 0x004fcc00078e0204 */
[----:B------:R-:W4:Y:S01]  /*0150*/  LDG.E R5, desc[UR4][R4.64] ;  /* 0x0000000404057981 */ /* 0x000f22000c1e1900 */
[----:B---3--:R-:W-:-:S04]  /*0160*/  IMAD.WIDE R6, R9, 0x4, R6 ;  /* 0x0000000409067825 */ /* 0x008fc800078e0206 */
[----:B----4-:R-:W-:-:S05]  /*0170*/  FADD R9, R2, R5 ;  /* 0x0000000502097221 */ /* 0x010fca0000000000 */
[----:B------:R-:W-:Y:S01]  /*0180*/  STG.E desc[UR4][R6.64], R9 ;  /* 0x0000000906007986 */ /* 0x000fe2000c101904 */
[----:B------:R-:W-:Y:S05]  /*0190*/  EXIT ;  /* 0x000000000000794d */ /* 0x000fea0003800000 */
.L_x_0:
[----:B------:R-:W-:-:S00]  /*01a0*/  BRA `(.L_x_0) ;  /* 0xfffffffc00fc7947 */ /* 0x000fc0000383ffff */
[----:B------:R-:W-:-:S00]  /*01b0*/  NOP ;  /* 0x0000000000007918 */ /* 0x000fc00000000000 */
        /* <DEDUP_REMOVED lines=12> */
.L_x_1:


//--------------------- .nv.shared.reserved.0     --------------------------
	.section	.nv.shared.reserved.0,"aw",@nobits
	.weak		__nv_reservedSMEM_offset_0_alias
	.size		__nv_reservedSMEM_offset_0_alias, 0, 64
	.other		__nv_reservedSMEM_offset_0_alias,@"STO_CUDA_RESERVED_SHARED STV_DEFAULT"
__nv_reservedSMEM_offset_0_alias:
	.zero		0
	.zero		64


//--------------------- .nv.constant0._Z13matadd_kernelPKfS0_Pfii --------------------------
	.section	.nv.constant0._Z13matadd_kernelPKfS0_Pfii,"a",@progbits
	.sectionflags	@""
	.align	4
.nv.constant0._Z13matadd_kernelPKfS0_Pfii:
	.zero		928


//--------------------- SYMBOLS --------------------------

	.type		.nv.reservedSmem.offset0,@object
	.size		.nv.reservedSmem.offset0,0x4
